	.headerflags	@"EF_CUDA_TEXMODE_UNIFIED EF_CUDA_64BIT_ADDRESS EF_CUDA_ACCELERATORS EF_CUDA_SM90 EF_CUDA_VIRTUAL_SM(EF_CUDA_SM90)"
	.elftype	@"ET_EXEC"


//--------------------- .nv.info                  --------------------------
	.section	.nv.info,"",@"SHT_CUDA_INFO"
	.align	4


	//----- nvinfo : EIATTR_REGCOUNT
	.align		4
        /*0000*/ 	.byte	0x04, 0x2f
        /*0002*/ 	.short	(.L_1 - .L_0)
	.align		4
.L_0:
        /*0004*/ 	.word	index@(triton_poi_fused_addmm_relu_36)
        /*0008*/ 	.word	0x0000000c


	//----- nvinfo : EIATTR_MIN_STACK_SIZE
	.align		4
.L_1:
        /*000c*/ 	.byte	0x04, 0x12
        /*000e*/ 	.short	(.L_3 - .L_2)
	.align		4
.L_2:
        /*0010*/ 	.word	index@(triton_poi_fused_addmm_relu_36)
        /*0014*/ 	.word	0x00000000


	//----- nvinfo : EIATTR_FRAME_SIZE
	.align		4
.L_3:
        /*0018*/ 	.byte	0x04, 0x11
        /*001a*/ 	.short	(.L_5 - .L_4)
	.align		4
.L_4:
        /*001c*/ 	.word	index@(triton_poi_fused_addmm_relu_36)
        /*0020*/ 	.word	0x00000000


	//----- nvinfo : EIATTR_MIN_STACK_SIZE
	.align		4
.L_5:
        /*0024*/ 	.byte	0x04, 0x12
        /*0026*/ 	.short	(.L_7 - .L_6)
	.align		4
.L_6:
        /*0028*/ 	.word	index@(triton_poi_fused_addmm_relu_36)
        /*002c*/ 	.word	0x00000000
.L_7:


//--------------------- .nv.info.triton_poi_fused_addmm_relu_36 --------------------------
	.section	.nv.info.triton_poi_fused_addmm_relu_36,"",@"SHT_CUDA_INFO"
	.sectionflags	@""
	.align	4


	//----- nvinfo : EIATTR_CUDA_API_VERSION
	.align		4
        /*0000*/ 	.byte	0x04, 0x37
        /*0002*/ 	.short	(.L_9 - .L_8)
.L_8:
        /*0004*/ 	.word	0x0000007c


	//----- nvinfo : EIATTR_KPARAM_INFO
	.align		4
.L_9:
        /*0008*/ 	.byte	0x04, 0x17
        /*000a*/ 	.short	(.L_11 - .L_10)
.L_10:
        /*000c*/ 	.word	0x00000000
        /*0010*/ 	.short	0x0002
        /*0012*/ 	.short	0x0010
        /*0014*/ 	.byte	0x00, 0xf0, 0x11, 0x00


	//----- nvinfo : EIATTR_KPARAM_INFO
	.align		4
.L_11:
        /*0018*/ 	.byte	0x04, 0x17
        /*001a*/ 	.short	(.L_13 - .L_12)
.L_12:
        /*001c*/ 	.word	0x00000000
        /*0020*/ 	.short	0x0001
        /*0022*/ 	.short	0x0008
        /*0024*/ 	.byte	0x00, 0xf4, 0x21, 0x00


	//----- nvinfo : EIATTR_KPARAM_INFO
	.align		4
.L_13:
        /*0028*/ 	.byte	0x04, 0x17
        /*002a*/ 	.short	(.L_15 - .L_14)
.L_14:
        /*002c*/ 	.word	0x00000000
        /*0030*/ 	.short	0x0000
        /*0032*/ 	.short	0x0000
        /*0034*/ 	.byte	0x00, 0xf4, 0x21, 0x00


	//----- nvinfo : EIATTR_SPARSE_MMA_MASK
	.align		4
.L_15:
        /*0038*/ 	.byte	0x03, 0x50
        /*003a*/ 	.short	0x0000


	//----- nvinfo : EIATTR_MAXREG_COUNT
	.align		4
        /*003c*/ 	.byte	0x03, 0x1b
        /*003e*/ 	.short	0x00ff


	//----- nvinfo : EIATTR_EXIT_INSTR_OFFSETS
	.align		4
        /*0040*/ 	.byte	0x04, 0x1c
        /*0042*/ 	.short	(.L_17 - .L_16)


	//   ....[0]....
.L_16:
        /*0044*/ 	.word	0x000001a0


	//   ....[1]....
        /*0048*/ 	.word	0x000001c0


	//----- nvinfo : EIATTR_REQNTID
	.align		4
.L_17:
        /*004c*/ 	.byte	0x04, 0x10
        /*004e*/ 	.short	(.L_19 - .L_18)
.L_18:
        /*0050*/ 	.word	0x00000080
        /*0054*/ 	.word	0x00000001
        /*0058*/ 	.word	0x00000001


	//----- nvinfo : EIATTR_CBANK_PARAM_SIZE
	.align		4
.L_19:
        /*005c*/ 	.byte	0x03, 0x19
        /*005e*/ 	.short	0x0014


	//----- nvinfo : EIATTR_PARAM_CBANK
	.align		4
        /*0060*/ 	.byte	0x04, 0x0a
        /*0062*/ 	.short	(.L_21 - .L_20)
	.align		4
.L_20:
        /*0064*/ 	.word	index@(.nv.constant0.triton_poi_fused_addmm_relu_36)
        /*0068*/ 	.short	0x0210
        /*006a*/ 	.short	0x0014


	//----- nvinfo : EIATTR_SW_WAR
	.align		4
.L_21:
        /*006c*/ 	.byte	0x04, 0x36
        /*006e*/ 	.short	(.L_23 - .L_22)
.L_22:
        /*0070*/ 	.word	0x00000008
.L_23:


//--------------------- .nv.callgraph             --------------------------
	.section	.nv.callgraph,"",@"SHT_CUDA_CALLGRAPH"
	.align	4
	.sectionentsize	8
	.align		4
        /*0000*/ 	.word	0x00000000
	.align		4
        /*0004*/ 	.word	0xffffffff
	.align		4
        /*0008*/ 	.word	0x00000000
	.align		4
        /*000c*/ 	.word	0xfffffffe
	.align		4
        /*0010*/ 	.word	0x00000000
	.align		4
        /*0014*/ 	.word	0xfffffffd
	.align		4
        /*0018*/ 	.word	0x00000000
	.align		4
        /*001c*/ 	.word	0xfffffffc


//--------------------- .text.triton_poi_fused_addmm_relu_36 --------------------------
	.section	.text.triton_poi_fused_addmm_relu_36,"ax",@progbits
	.align	128
        .global         triton_poi_fused_addmm_relu_36
        .type           triton_poi_fused_addmm_relu_36,@function
        .size           triton_poi_fused_addmm_relu_36,(.L_x_1 - triton_poi_fused_addmm_relu_36)
        .other          triton_poi_fused_addmm_relu_36,@"STO_CUDA_ENTRY STV_DEFAULT"
triton_poi_fused_addmm_relu_36:
.text.triton_poi_fused_addmm_relu_36:
[----:B------:R-:W0:Y:S02]  /*0000*/  LDC R1, c[0x0][0x28] ;  /* 0x00000a00ff017b82 */ /* 0x000e240000000800 */
[----:B------:R-:W1:Y:S01]  /*0010*/  S2R R0, SR_TID.X ;  /* 0x0000000000007919 */ /* 0x000e620000002100 */
[----:B------:R-:W2:Y:S01]  /*0020*/  LDC.64 R2, c[0x0][0x210] ;  /* 0x00008400ff027b82 */ /* 0x000ea20000000a00 */
[----:B------:R-:W-:Y:S01]  /*0030*/  ULDC.64 UR4, c[0x0][0x208] ;  /* 0x0000820000047ab9 */ /* 0x000fe20000000a00 */
[----:B------:R-:W3:Y:S06]  /*0040*/  S2R R7, SR_CTAID.X ;  /* 0x0000000000077919 */ /* 0x000eec0000002500 */
[----:B------:R-:W4:Y:S01]  /*0050*/  LDC.64 R4, c[0x0][0x218] ;  /* 0x00008600ff047b82 */ /* 0x000f220000000a00 */
[----:B-1----:R-:W-:-:S05]  /*0060*/  IMAD.SHL.U32 R0, R0, 0x2, RZ ;  /* 0x0000000200007824 */ /* 0x002fca00078e00ff */
[----:B------:R-:W-:-:S05]  /*0070*/  LOP3.LUT R0, R0, 0xfe, RZ, 0xc0, !PT ;  /* 0x000000fe00007812 */ /* 0x000fca00078ec0ff */
[----:B---3--:R-:W-:-:S04]  /*0080*/  IMAD R7, R7, 0x100, R0 ;  /* 0x0000010007077824 */ /* 0x008fc800078e0200 */
[C---:B------:R-:W-:Y:S01]  /*0090*/  IMAD.HI R0, R7.reuse, 0x66666667, RZ ;  /* 0x6666666707007827 */ /* 0x040fe200078e02ff */
[----:B------:R-:W-:-:S03]  /*00a0*/  ISETP.GE.AND P2, PT, R7, 0xa0, PT ;  /* 0x000000a00700780c */ /* 0x000fc60003f46270 */
[----:B--2---:R-:W-:Y:S01]  /*00b0*/  IMAD.WIDE R2, R7, 0x4, R2 ;  /* 0x0000000407027825 */ /* 0x004fe200078e0202 */
[----:B------:R-:W-:-:S04]  /*00c0*/  SHF.R.U32.HI R9, RZ, 0x1f, R0 ;  /* 0x0000001fff097819 */ /* 0x000fc80000011600 */
[----:B------:R-:W-:-:S05]  /*00d0*/  LEA.HI.SX32 R0, R0, R9, 0x1c ;  /* 0x0000000900007211 */ /* 0x000fca00078fe2ff */
[----:B------:R-:W-:Y:S01]  /*00e0*/  IMAD R9, R0, -0x28, R7 ;  /* 0xffffffd800097824 */ /* 0x000fe200078e0207 */
[----:B------:R-:W-:-:S03]  /*00f0*/  CS2R R6, SRZ ;  /* 0x0000000000067805 */ /* 0x000fc6000001ff00 */
[----:B----4-:R-:W-:Y:S01]  /*0100*/  IMAD.WIDE R4, R9, 0x4, R4 ;  /* 0x0000000409047825 */ /* 0x010fe200078e0204 */
[----:B------:R-:W-:Y:S02]  /*0110*/  CS2R R8, SRZ ;  /* 0x0000000000087805 */ /* 0x000fe4000001ff00 */
[----:B------:R-:W2:Y:S04]  /*0120*/  @!P2 LDG.E.64 R6, desc[UR4][R2.64] ;  /* 0x000000040206a981 */ /* 0x000ea8000c1e1b00 */
[----:B------:R-:W2:Y:S02]  /*0130*/  @!P2 LDG.E.EL.64 R8, desc[UR4][R4.64] ;  /* 0x000000040408a981 */ /* 0x000ea4000c2e1b00 */
[----:B--2---:R-:W-:Y:S01]  /*0140*/  FSETP.GEU.AND P0, PT, R6, -R8, PT ;  /* 0x800000080600720b */ /* 0x004fe20003f0e000 */
[----:B------:R-:W-:Y:S01]  /*0150*/  FADD R6, R8, R6 ;  /* 0x0000000608067221 */ /* 0x000fe20000000000 */
[----:B------:R-:W-:Y:S01]  /*0160*/  FADD R0, R9, R7 ;  /* 0x0000000709007221 */ /* 0x000fe20000000000 */
[----:B------:R-:W-:-:S03]  /*0170*/  FSETP.GEU.AND P1, PT, R7, -R9, PT ;  /* 0x800000090700720b */ /* 0x000fc60003f2e000 */
[----:B------:R-:W-:Y:S02]  /*0180*/  FSEL R6, R6, RZ, P0 ;  /* 0x000000ff06067208 */ /* 0x000fe40000000000 */
[----:B------:R-:W-:Y:S01]  /*0190*/  FSEL R7, R0, RZ, P1 ;  /* 0x000000ff00077208 */ /* 0x000fe20000800000 */
[----:B------:R-:W-:Y:S07]  /*01a0*/  @P2 EXIT ;  /* 0x000000000000294d */ /* 0x000fee0003800000 */
[----:B------:R-:W-:Y:S01]  /*01b0*/  STG.E.64 desc[UR4][R2.64], R6 ;  /* 0x0000000602007986 */ /* 0x000fe2000c101b04 */
[----:B------:R-:W-:Y:S05]  /*01c0*/  EXIT ;  /* 0x000000000000794d */ /* 0x000fea0003800000 */
.L_x_0:
[----:B------:R-:W-:-:S00]  /*01d0*/  BRA `(.L_x_0) ;  /* 0xfffffffc00fc7947 */ /* 0x000fc0000383ffff */
[----:B------:R-:W-:-:S00]  /*01e0*/  NOP ;  /* 0x0000000000007918 */ /* 0x000fc00000000000 */
        /* <DEDUP_REMOVED lines=9> */
.L_x_1:


//--------------------- .nv.constant0.triton_poi_fused_addmm_relu_36 --------------------------
	.section	.nv.constant0.triton_poi_fused_addmm_relu_36,"a",@progbits
	.sectionflags	@""
	.align	4
.nv.constant0.triton_poi_fused_addmm_relu_36:
	.zero		548
